//
// Generated by NVIDIA NVVM Compiler
//
// Compiler Build ID: CL-36424714
// Cuda compilation tools, release 13.0, V13.0.88
// Based on NVVM 20.0.0
//

.version 9.0
.target sm_100
.address_size 64

	// .globl	_Z13PictureKernelP5pixelS0_PlS1_S1_ii

.visible .entry _Z13PictureKernelP5pixelS0_PlS1_S1_ii(
	.param .u64 .ptr .align 1 _Z13PictureKernelP5pixelS0_PlS1_S1_ii_param_0,
	.param .u64 .ptr .align 1 _Z13PictureKernelP5pixelS0_PlS1_S1_ii_param_1,
	.param .u64 .ptr .align 1 _Z13PictureKernelP5pixelS0_PlS1_S1_ii_param_2,
	.param .u64 .ptr .align 1 _Z13PictureKernelP5pixelS0_PlS1_S1_ii_param_3,
	.param .u64 .ptr .align 1 _Z13PictureKernelP5pixelS0_PlS1_S1_ii_param_4,
	.param .u32 _Z13PictureKernelP5pixelS0_PlS1_S1_ii_param_5,
	.param .u32 _Z13PictureKernelP5pixelS0_PlS1_S1_ii_param_6
)
{
	.reg .b16 	%rs<4>;
	.reg .b32 	%r<11>;
	.reg .b64 	%rd<42>;

	ld.param.u64 	%rd1, [_Z13PictureKernelP5pixelS0_PlS1_S1_ii_param_0];
	ld.param.u64 	%rd2, [_Z13PictureKernelP5pixelS0_PlS1_S1_ii_param_1];
	ld.param.u64 	%rd3, [_Z13PictureKernelP5pixelS0_PlS1_S1_ii_param_2];
	ld.param.u64 	%rd4, [_Z13PictureKernelP5pixelS0_PlS1_S1_ii_param_3];
	ld.param.u64 	%rd5, [_Z13PictureKernelP5pixelS0_PlS1_S1_ii_param_4];
	ld.param.u32 	%r1, [_Z13PictureKernelP5pixelS0_PlS1_S1_ii_param_5];
	cvta.to.global.u64 	%rd6, %rd2;
	cvta.to.global.u64 	%rd7, %rd5;
	cvta.to.global.u64 	%rd8, %rd4;
	cvta.to.global.u64 	%rd9, %rd3;
	cvta.to.global.u64 	%rd10, %rd1;
	mov.u32 	%r2, %ctaid.x;
	mov.u32 	%r3, %ntid.x;
	mov.u32 	%r4, %tid.x;
	mad.lo.s32 	%r5, %r2, %r3, %r4;
	mov.u32 	%r6, %ctaid.y;
	mov.u32 	%r7, %ntid.y;
	mov.u32 	%r8, %tid.y;
	mad.lo.s32 	%r9, %r6, %r7, %r8;
	mad.lo.s32 	%r10, %r1, %r9, %r5;
	mul.wide.s32 	%rd11, %r10, 3;
	add.s64 	%rd12, %rd10, %rd11;
	ld.global.u8 	%rd13, [%rd12];
	mul.wide.s32 	%rd14, %r10, 8;
	add.s64 	%rd15, %rd9, %rd14;
	st.global.u64 	[%rd15], %rd13;
	ld.global.u8 	%rd16, [%rd12+1];
	add.s64 	%rd17, %rd8, %rd14;
	st.global.u64 	[%rd17], %rd16;
	ld.global.u8 	%rd18, [%rd12+2];
	add.s64 	%rd19, %rd7, %rd14;
	st.global.u64 	[%rd19], %rd18;
	ld.global.u64 	%rd20, [%rd15];
	add.s64 	%rd21, %rd20, 121;
	shr.s64 	%rd22, %rd21, 63;
	shr.u64 	%rd23, %rd22, 56;
	add.s64 	%rd24, %rd21, %rd23;
	and.b64  	%rd25, %rd24, -256;
	sub.s64 	%rd26, %rd21, %rd25;
	st.global.u64 	[%rd15], %rd26;
	ld.global.u64 	%rd27, [%rd17];
	add.s64 	%rd28, %rd27, 121;
	shr.s64 	%rd29, %rd28, 63;
	shr.u64 	%rd30, %rd29, 56;
	add.s64 	%rd31, %rd28, %rd30;
	and.b64  	%rd32, %rd31, -256;
	sub.s64 	%rd33, %rd28, %rd32;
	st.global.u64 	[%rd17], %rd33;
	ld.global.u64 	%rd34, [%rd19];
	add.s64 	%rd35, %rd34, 121;
	shr.s64 	%rd36, %rd35, 63;
	shr.u64 	%rd37, %rd36, 56;
	add.s64 	%rd38, %rd35, %rd37;
	and.b64  	%rd39, %rd38, -256;
	sub.s64 	%rd40, %rd35, %rd39;
	st.global.u64 	[%rd19], %rd40;
	ld.global.u8 	%rs1, [%rd15];
	st.global.u8 	[%rd12], %rs1;
	ld.global.u8 	%rs2, [%rd17];
	st.global.u8 	[%rd12+1], %rs2;
	ld.global.u8 	%rs3, [%rd19];
	st.global.u8 	[%rd12+2], %rs3;
	add.s64 	%rd41, %rd6, %rd11;
	st.global.u8 	[%rd41], %rs1;
	st.global.u8 	[%rd41+1], %rs2;
	st.global.u8 	[%rd41+2], %rs3;
	ret;

}


// ===== COMPILED SASS (sm_100) =====

	.target	sm_100

	.elftype	@"ET_EXEC"


//--------------------- .note.nv.tkinfo           --------------------------
	.section	.note.nv.tkinfo,"",@"SHT_NOTE"
	.sectionflags	@"SHF_NOTE_NV_TKINFO"
	.tkinfo
        /*0018*/ 	.word	0x00000002
        /*0030*/ 	.string	""
        /*0030*/ 	.string	"ptxas"
        /*0030*/ 	.string	"Cuda compilation tools, release 13.0, V13.0.88"
        /*0030*/ 	.string	"Build cuda_13.0.r13.0/compiler.36424714_0"
        /*0030*/ 	.string	"-arch sm_100 -m 64 "



//--------------------- .note.nv.cuinfo           --------------------------
	.section	.note.nv.cuinfo,"",@"SHT_NOTE"
	.sectionflags	@"SHF_NOTE_NV_CUINFO"
        /*0018*/ 	.short	0x0002
        /*001a*/ 	.short	0x0064
        /*001c*/ 	.short	0x0082
	.zero		2


//--------------------- .nv.info                  --------------------------
	.section	.nv.info,"",@"SHT_CUDA_INFO"
	.align	4


	//----- nvinfo : EIATTR_REGCOUNT
	.align		4
        /*0000*/ 	.byte	0x04, 0x2f
        /*0002*/ 	.short	(.L_1 - .L_0)
	.align		4
.L_0:
        /*0004*/ 	.word	index@(_Z13PictureKernelP5pixelS0_PlS1_S1_ii)
        /*0008*/ 	.word	0x00000014


	//----- nvinfo : EIATTR_FRAME_SIZE
	.align		4
.L_1:
        /*000c*/ 	.byte	0x04, 0x11
        /*000e*/ 	.short	(.L_3 - .L_2)
	.align		4
.L_2:
        /*0010*/ 	.word	index@(_Z13PictureKernelP5pixelS0_PlS1_S1_ii)
        /*0014*/ 	.word	0x00000000


	//----- nvinfo : EIATTR_MIN_STACK_SIZE
	.align		4
.L_3:
        /*0018*/ 	.byte	0x04, 0x12
        /*001a*/ 	.short	(.L_5 - .L_4)
	.align		4
.L_4:
        /*001c*/ 	.word	index@(_Z13PictureKernelP5pixelS0_PlS1_S1_ii)
        /*0020*/ 	.word	0x00000000
.L_5:


//--------------------- .nv.compat                --------------------------
	.section	.nv.compat,"",@"SHT_CUDA_COMPAT_INFO"
	.align	4
        /*0000*/ 	.byte	0x02, 0x09, 0x00, 0x00, 0x02, 0x02, 0x01, 0x00, 0x02, 0x05, 0x05, 0x00, 0x03, 0x07, 0x01, 0x01
        /*0010*/ 	.byte	0x02, 0x03, 0x00, 0x00, 0x02, 0x06, 0x01, 0x00, 0x04, 0x0b, 0x08, 0x00, 0x09, 0x00, 0x00, 0x00
        /*0020*/ 	.byte	0x00, 0x00, 0x00, 0x00


//--------------------- .nv.info._Z13PictureKernelP5pixelS0_PlS1_S1_ii --------------------------
	.section	.nv.info._Z13PictureKernelP5pixelS0_PlS1_S1_ii,"",@"SHT_CUDA_INFO"
	.sectionflags	@""
	.align	4


	//----- nvinfo : EIATTR_CUDA_API_VERSION
	.align		4
        /*0000*/ 	.byte	0x04, 0x37
        /*0002*/ 	.short	(.L_7 - .L_6)
.L_6:
        /*0004*/ 	.word	0x00000082


	//----- nvinfo : EIATTR_KPARAM_INFO
	.align		4
.L_7:
        /*0008*/ 	.byte	0x04, 0x17
        /*000a*/ 	.short	(.L_9 - .L_8)
.L_8:
        /*000c*/ 	.word	0x00000000
        /*0010*/ 	.short	0x0006
        /*0012*/ 	.short	0x002c
        /*0014*/ 	.byte	0x00, 0xf0, 0x11, 0x00


	//----- nvinfo : EIATTR_KPARAM_INFO
	.align		4
.L_9:
        /*0018*/ 	.byte	0x04, 0x17
        /*001a*/ 	.short	(.L_11 - .L_10)
.L_10:
        /*001c*/ 	.word	0x00000000
        /*0020*/ 	.short	0x0005
        /*0022*/ 	.short	0x0028
        /*0024*/ 	.byte	0x00, 0xf0, 0x11, 0x00


	//----- nvinfo : EIATTR_KPARAM_INFO
	.align		4
.L_11:
        /*0028*/ 	.byte	0x04, 0x17
        /*002a*/ 	.short	(.L_13 - .L_12)
.L_12:
        /*002c*/ 	.word	0x00000000
        /*0030*/ 	.short	0x0004
        /*0032*/ 	.short	0x0020
        /*0034*/ 	.byte	0x00, 0xf5, 0x21, 0x00


	//----- nvinfo : EIATTR_KPARAM_INFO
	.align		4
.L_13:
        /*0038*/ 	.byte	0x04, 0x17
        /*003a*/ 	.short	(.L_15 - .L_14)
.L_14:
        /*003c*/ 	.word	0x00000000
        /*0040*/ 	.short	0x0003
        /*0042*/ 	.short	0x0018
        /*0044*/ 	.byte	0x00, 0xf5, 0x21, 0x00


	//----- nvinfo : EIATTR_KPARAM_INFO
	.align		4
.L_15:
        /*0048*/ 	.byte	0x04, 0x17
        /*004a*/ 	.short	(.L_17 - .L_16)
.L_16:
        /*004c*/ 	.word	0x00000000
        /*0050*/ 	.short	0x0002
        /*0052*/ 	.short	0x0010
        /*0054*/ 	.byte	0x00, 0xf5, 0x21, 0x00


	//----- nvinfo : EIATTR_KPARAM_INFO
	.align		4
.L_17:
        /*0058*/ 	.byte	0x04, 0x17
        /*005a*/ 	.short	(.L_19 - .L_18)
.L_18:
        /*005c*/ 	.word	0x00000000
        /*0060*/ 	.short	0x0001
        /*0062*/ 	.short	0x0008
        /*0064*/ 	.byte	0x00, 0xf5, 0x21, 0x00


	//----- nvinfo : EIATTR_KPARAM_INFO
	.align		4
.L_19:
        /*0068*/ 	.byte	0x04, 0x17
        /*006a*/ 	.short	(.L_21 - .L_20)
.L_20:
        /*006c*/ 	.word	0x00000000
        /*0070*/ 	.short	0x0000
        /*0072*/ 	.short	0x0000
        /*0074*/ 	.byte	0x00, 0xf5, 0x21, 0x00


	//----- nvinfo : EIATTR_SPARSE_MMA_MASK
	.align		4
.L_21:
        /*0078*/ 	.byte	0x03, 0x50
        /*007a*/ 	.short	0x0000


	//----- nvinfo : EIATTR_MAXREG_COUNT
	.align		4
        /*007c*/ 	.byte	0x03, 0x1b
        /*007e*/ 	.short	0x00ff


	//----- nvinfo : EIATTR_MERCURY_ISA_VERSION
	.align		4
        /*0080*/ 	.byte	0x03, 0x5f
        /*0082*/ 	.short	0x0101


	//----- nvinfo : EIATTR_VRC_CTA_INIT_COUNT
	.align		4
        /*0084*/ 	.byte	0x02, 0x4a
	.zero		1
	.zero		1


	//----- nvinfo : EIATTR_EXIT_INSTR_OFFSETS
	.align		4
        /*0088*/ 	.byte	0x04, 0x1c
        /*008a*/ 	.short	(.L_23 - .L_22)


	//   ....[0]....
.L_22:
        /*008c*/ 	.word	0x00000460


	//----- nvinfo : EIATTR_CBANK_PARAM_SIZE
	.align		4
.L_23:
        /*0090*/ 	.byte	0x03, 0x19
        /*0092*/ 	.short	0x0030


	//----- nvinfo : EIATTR_PARAM_CBANK
	.align		4
        /*0094*/ 	.byte	0x04, 0x0a
        /*0096*/ 	.short	(.L_25 - .L_24)
	.align		4
.L_24:
        /*0098*/ 	.word	index@(.nv.constant0._Z13PictureKernelP5pixelS0_PlS1_S1_ii)
        /*009c*/ 	.short	0x0380
        /*009e*/ 	.short	0x0030


	//----- nvinfo : EIATTR_SW_WAR
	.align		4
.L_25:
        /*00a0*/ 	.byte	0x04, 0x36
        /*00a2*/ 	.short	(.L_27 - .L_26)
.L_26:
        /*00a4*/ 	.word	0x00000008
.L_27:


//--------------------- .nv.callgraph             --------------------------
	.section	.nv.callgraph,"",@"SHT_CUDA_CALLGRAPH"
	.align	4
	.sectionentsize	8
	.align		4
        /*0000*/ 	.word	0x00000000
	.align		4
        /*0004*/ 	.word	0xffffffff
	.align		4
        /*0008*/ 	.word	0x00000000
	.align		4
        /*000c*/ 	.word	0xfffffffe
	.align		4
        /*0010*/ 	.word	0x00000000
	.align		4
        /*0014*/ 	.word	0xfffffffd
	.align		4
        /*0018*/ 	.word	0x00000000
	.align		4
        /*001c*/ 	.word	0xfffffffc


//--------------------- .text._Z13PictureKernelP5pixelS0_PlS1_S1_ii --------------------------
	.section	.text._Z13PictureKernelP5pixelS0_PlS1_S1_ii,"ax",@progbits
	.align	128
        .global         _Z13PictureKernelP5pixelS0_PlS1_S1_ii
        .type           _Z13PictureKernelP5pixelS0_PlS1_S1_ii,@function
        .size           _Z13PictureKernelP5pixelS0_PlS1_S1_ii,(.L_x_1 - _Z13PictureKernelP5pixelS0_PlS1_S1_ii)
        .other          _Z13PictureKernelP5pixelS0_PlS1_S1_ii,@"STO_CUDA_ENTRY STV_DEFAULT"
_Z13PictureKernelP5pixelS0_PlS1_S1_ii:
.text._Z13PictureKernelP5pixelS0_PlS1_S1_ii:
[----:B------:R-:W-:Y:S01]  /*0000*/  LDC R1, c[0x0][0x37c] ;  /* 0x0000df00ff017b82 */ /* 0x000fe20000000800 */
[----:B------:R-:W0:Y:S07]  /*0010*/  S2R R5, SR_TID.X ;  /* 0x0000000000057919 */ /* 0x000e2e0000002100 */
[----:B------:R-:W0:Y:S01]  /*0020*/  S2UR UR6, SR_CTAID.X ;  /* 0x00000000000679c3 */ /* 0x000e220000002500 */
[----:B------:R-:W1:Y:S01]  /*0030*/  LDCU UR8, c[0x0][0x3a8] ;  /* 0x00007500ff0877ac */ /* 0x000e620008000800 */
[----:B------:R-:W2:Y:S01]  /*0040*/  S2R R7, SR_TID.Y ;  /* 0x0000000000077919 */ /* 0x000ea20000002200 */
[----:B------:R-:W3:Y:S05]  /*0050*/  LDCU.64 UR4, c[0x0][0x358] ;  /* 0x00006b00ff0477ac */ /* 0x000eea0008000a00 */
[----:B------:R-:W0:Y:S08]  /*0060*/  LDC R0, c[0x0][0x360] ;  /* 0x0000d800ff007b82 */ /* 0x000e300000000800 */
[----:B------:R-:W2:Y:S08]  /*0070*/  S2UR UR7, SR_CTAID.Y ;  /* 0x00000000000779c3 */ /* 0x000eb00000002600 */
[----:B------:R-:W2:Y:S08]  /*0080*/  LDC R4, c[0x0][0x364] ;  /* 0x0000d900ff047b82 */ /* 0x000eb00000000800 */
[----:B------:R-:W4:Y:S01]  /*0090*/  LDC.64 R2, c[0x0][0x380] ;  /* 0x0000e000ff027b82 */ /* 0x000f220000000a00 */
[----:B0-----:R-:W-:-:S02]  /*00a0*/  IMAD R0, R0, UR6, R5 ;  /* 0x0000000600007c24 */ /* 0x001fc4000f8e0205 */
[----:B------:R-:W-:Y:S02]  /*00b0*/  IMAD.MOV.U32 R11, RZ, RZ, RZ ;  /* 0x000000ffff0b7224 */ /* 0x000fe400078e00ff */
[----:B------:R-:W-:-:S03]  /*00c0*/  IMAD.MOV.U32 R13, RZ, RZ, RZ ;  /* 0x000000ffff0d7224 */ /* 0x000fc600078e00ff */
[----:B------:R-:W0:Y:S01]  /*00d0*/  LDC.64 R8, c[0x0][0x3a0] ;  /* 0x0000e800ff087b82 */ /* 0x000e220000000a00 */
[----:B--2---:R-:W-:-:S07]  /*00e0*/  IMAD R5, R4, UR7, R7 ;  /* 0x0000000704057c24 */ /* 0x004fce000f8e0207 */
[----:B------:R-:W2:Y:S01]  /*00f0*/  LDC.64 R6, c[0x0][0x398] ;  /* 0x0000e600ff067b82 */ /* 0x000ea20000000a00 */
[----:B-1----:R-:W-:-:S04]  /*0100*/  IMAD R0, R5, UR8, R0 ;  /* 0x0000000805007c24 */ /* 0x002fc8000f8e0200 */
[----:B----4-:R-:W-:-:S03]  /*0110*/  IMAD.WIDE R2, R0, 0x3, R2 ;  /* 0x0000000300027825 */ /* 0x010fc600078e0202 */
[----:B------:R-:W1:Y:S02]  /*0120*/  LDC.64 R4, c[0x0][0x390] ;  /* 0x0000e400ff047b82 */ /* 0x000e640000000a00 */
[----:B---3--:R-:W3:Y:S01]  /*0130*/  LDG.E.U8 R10, desc[UR4][R2.64] ;  /* 0x00000004020a7981 */ /* 0x008ee2000c1e1100 */
[----:B-1----:R-:W-:-:S05]  /*0140*/  IMAD.WIDE R4, R0, 0x8, R4 ;  /* 0x0000000800047825 */ /* 0x002fca00078e0204 */
[----:B---3--:R1:W-:Y:S04]  /*0150*/  STG.E.64 desc[UR4][R4.64], R10 ;  /* 0x0000000a04007986 */ /* 0x0083e8000c101b04 */
[----:B------:R-:W3:Y:S01]  /*0160*/  LDG.E.U8 R12, desc[UR4][R2.64+0x1] ;  /* 0x00000104020c7981 */ /* 0x000ee2000c1e1100 */
[----:B--2---:R-:W-:-:S05]  /*0170*/  IMAD.WIDE R6, R0, 0x8, R6 ;  /* 0x0000000800067825 */ /* 0x004fca00078e0206 */
[----:B---3--:R2:W-:Y:S04]  /*0180*/  STG.E.64 desc[UR4][R6.64], R12 ;  /* 0x0000000c06007986 */ /* 0x0085e8000c101b04 */
[----:B------:R-:W3:Y:S01]  /*0190*/  LDG.E.U8 R14, desc[UR4][R2.64+0x2] ;  /* 0x00000204020e7981 */ /* 0x000ee2000c1e1100 */
[----:B0-----:R-:W-:-:S04]  /*01a0*/  IMAD.WIDE R8, R0, 0x8, R8 ;  /* 0x0000000800087825 */ /* 0x001fc800078e0208 */
[----:B------:R-:W-:-:S05]  /*01b0*/  IMAD.MOV.U32 R15, RZ, RZ, RZ ;  /* 0x000000ffff0f7224 */ /* 0x000fca00078e00ff */
[----:B---3--:R0:W-:Y:S04]  /*01c0*/  STG.E.64 desc[UR4][R8.64], R14 ;  /* 0x0000000e08007986 */ /* 0x0081e8000c101b04 */
[----:B-1----:R-:W3:Y:S02]  /*01d0*/  LDG.E.64 R10, desc[UR4][R4.64] ;  /* 0x00000004040a7981 */ /* 0x002ee4000c1e1b00 */
[----:B---3--:R-:W-:-:S04]  /*01e0*/  IADD3 R17, P0, PT, R10, 0x79, RZ ;  /* 0x000000790a117810 */ /* 0x008fc80007f1e0ff */
[----:B------:R-:W-:-:S04]  /*01f0*/  IADD3.X R11, PT, PT, RZ, R11, RZ, P0, !PT ;  /* 0x0000000bff0b7210 */ /* 0x000fc800007fe4ff */
[----:B------:R-:W-:-:S04]  /*0200*/  SHF.R.S32.HI R10, RZ, 0x1f, R11 ;  /* 0x0000001fff0a7819 */ /* 0x000fc8000001140b */
[----:B------:R-:W-:-:S04]  /*0210*/  LEA.HI R10, P0, R10, R17, RZ, 0x8 ;  /* 0x000000110a0a7211 */ /* 0x000fc800078140ff */
[----:B--2---:R-:W-:Y:S01]  /*0220*/  LOP3.LUT R12, R10, 0xffffff00, RZ, 0xc0, !PT ;  /* 0xffffff000a0c7812 */ /* 0x004fe200078ec0ff */
[----:B------:R-:W-:-:S03]  /*0230*/  IMAD.X R10, RZ, RZ, R11, P0 ;  /* 0x000000ffff0a7224 */ /* 0x000fc600000e060b */
[----:B------:R-:W-:-:S05]  /*0240*/  IADD3 R12, P0, PT, -R12, R17, RZ ;  /* 0x000000110c0c7210 */ /* 0x000fca0007f1e1ff */
[----:B------:R-:W-:-:S05]  /*0250*/  IMAD.X R13, R11, 0x1, ~R10, P0 ;  /* 0x000000010b0d7824 */ /* 0x000fca00000e0e0a */
[----:B------:R1:W-:Y:S04]  /*0260*/  STG.E.64 desc[UR4][R4.64], R12 ;  /* 0x0000000c04007986 */ /* 0x0003e8000c101b04 */
[----:B------:R-:W0:Y:S02]  /*0270*/  LDG.E.64 R10, desc[UR4][R6.64] ;  /* 0x00000004060a7981 */ /* 0x000e24000c1e1b00 */
[----:B0-----:R-:W-:-:S04]  /*0280*/  IADD3 R15, P0, PT, R10, 0x79, RZ ;  /* 0x000000790a0f7810 */ /* 0x001fc80007f1e0ff */
[----:B------:R-:W-:-:S04]  /*0290*/  IADD3.X R11, PT, PT, RZ, R11, RZ, P0, !PT ;  /* 0x0000000bff0b7210 */ /* 0x000fc800007fe4ff */
[----:B------:R-:W-:-:S04]  /*02a0*/  SHF.R.S32.HI R14, RZ, 0x1f, R11 ;  /* 0x0000001fff0e7819 */ /* 0x000fc8000001140b */
[----:B------:R-:W-:-:S04]  /*02b0*/  LEA.HI R14, P0, R14, R15, RZ, 0x8 ;  /* 0x0000000f0e0e7211 */ /* 0x000fc800078140ff */
[----:B------:R-:W-:Y:S01]  /*02c0*/  LOP3.LUT R14, R14, 0xffffff00, RZ, 0xc0, !PT ;  /* 0xffffff000e0e7812 */ /* 0x000fe200078ec0ff */
[----:B------:R-:W-:-:S03]  /*02d0*/  IMAD.X R10, RZ, RZ, R11, P0 ;  /* 0x000000ffff0a7224 */ /* 0x000fc600000e060b */
[----:B------:R-:W-:-:S05]  /*02e0*/  IADD3 R14, P0, PT, -R14, R15, RZ ;  /* 0x0000000f0e0e7210 */ /* 0x000fca0007f1e1ff */
[----:B------:R-:W-:-:S05]  /*02f0*/  IMAD.X R15, R11, 0x1, ~R10, P0 ;  /* 0x000000010b0f7824 */ /* 0x000fca00000e0e0a */
[----:B------:R0:W-:Y:S04]  /*0300*/  STG.E.64 desc[UR4][R6.64], R14 ;  /* 0x0000000e06007986 */ /* 0x0001e8000c101b04 */
[----:B------:R-:W1:Y:S02]  /*0310*/  LDG.E.64 R10, desc[UR4][R8.64] ;  /* 0x00000004080a7981 */ /* 0x000e64000c1e1b00 */
[----:B-1----:R-:W-:-:S04]  /*0320*/  IADD3 R13, P0, PT, R10, 0x79, RZ ;  /* 0x000000790a0d7810 */ /* 0x002fc80007f1e0ff */
[----:B------:R-:W-:-:S04]  /*0330*/  IADD3.X R11, PT, PT, RZ, R11, RZ, P0, !PT ;  /* 0x0000000bff0b7210 */ /* 0x000fc800007fe4ff */
[----:B------:R-:W-:-:S04]  /*0340*/  SHF.R.S32.HI R12, RZ, 0x1f, R11 ;  /* 0x0000001fff0c7819 */ /* 0x000fc8000001140b */
[----:B------:R-:W-:-:S04]  /*0350*/  LEA.HI R12, P0, R12, R13, RZ, 0x8 ;  /* 0x0000000d0c0c7211 */ /* 0x000fc800078140ff */
[----:B------:R-:W-:Y:S01]  /*0360*/  LOP3.LUT R12, R12, 0xffffff00, RZ, 0xc0, !PT ;  /* 0xffffff000c0c7812 */ /* 0x000fe200078ec0ff */
[----:B------:R-:W-:-:S03]  /*0370*/  IMAD.X R10, RZ, RZ, R11, P0 ;  /* 0x000000ffff0a7224 */ /* 0x000fc600000e060b */
[----:B------:R-:W-:-:S04]  /*0380*/  IADD3 R12, P0, PT, -R12, R13, RZ ;  /* 0x0000000d0c0c7210 */ /* 0x000fc80007f1e1ff */
[----:B------:R-:W-:Y:S02]  /*0390*/  IADD3.X R13, PT, PT, ~R10, R11, RZ, P0, !PT ;  /* 0x0000000b0a0d7210 */ /* 0x000fe400007fe5ff */
[----:B------:R-:W1:Y:S03]  /*03a0*/  LDC.64 R10, c[0x0][0x388] ;  /* 0x0000e200ff0a7b82 */ /* 0x000e660000000a00 */
[----:B------:R-:W-:Y:S04]  /*03b0*/  STG.E.64 desc[UR4][R8.64], R12 ;  /* 0x0000000c08007986 */ /* 0x000fe8000c101b04 */
[----:B------:R-:W2:Y:S04]  /*03c0*/  LDG.E.U8 R5, desc[UR4][R4.64] ;  /* 0x0000000404057981 */ /* 0x000ea8000c1e1100 */
[----:B--2---:R-:W-:Y:S04]  /*03d0*/  STG.E.U8 desc[UR4][R2.64], R5 ;  /* 0x0000000502007986 */ /* 0x004fe8000c101104 */
[----:B0-----:R-:W2:Y:S01]  /*03e0*/  LDG.E.U8 R7, desc[UR4][R6.64] ;  /* 0x0000000406077981 */ /* 0x001ea2000c1e1100 */
[----:B-1----:R-:W-:-:S03]  /*03f0*/  IMAD.WIDE R10, R0, 0x3, R10 ;  /* 0x00000003000a7825 */ /* 0x002fc600078e020a */
[----:B--2---:R-:W-:Y:S04]  /*0400*/  STG.E.U8 desc[UR4][R2.64+0x1], R7 ;  /* 0x0000010702007986 */ /* 0x004fe8000c101104 */
[----:B------:R-:W2:Y:S04]  /*0410*/  LDG.E.U8 R15, desc[UR4][R8.64] ;  /* 0x00000004080f7981 */ /* 0x000ea8000c1e1100 */
[----:B--2---:R-:W-:Y:S04]  /*0420*/  STG.E.U8 desc[UR4][R2.64+0x2], R15 ;  /* 0x0000020f02007986 */ /* 0x004fe8000c101104 */
[----:B------:R-:W-:Y:S04]  /*0430*/  STG.E.U8 desc[UR4][R10.64], R5 ;  /* 0x000000050a007986 */ /* 0x000fe8000c101104 */
[----:B------:R-:W-:Y:S04]  /*0440*/  STG.E.U8 desc[UR4][R10.64+0x1], R7 ;  /* 0x000001070a007986 */ /* 0x000fe8000c101104 */
[----:B------:R-:W-:Y:S01]  /*0450*/  STG.E.U8 desc[UR4][R10.64+0x2], R15 ;  /* 0x0000020f0a007986 */ /* 0x000fe2000c101104 */
[----:B------:R-:W-:Y:S05]  /*0460*/  EXIT ;  /* 0x000000000000794d */ /* 0x000fea0003800000 */
.L_x_0:
[----:B------:R-:W-:-:S00]  /*0470*/  BRA `(.L_x_0) ;  /* 0xfffffffc00fc7947 */ /* 0x000fc0000383ffff */
[----:B------:R-:W-:-:S00]  /*0480*/  NOP ;  /* 0x0000000000007918 */ /* 0x000fc00000000000 */
[----:B------:R-:W-:-:S00]  /*0490*/  NOP ;  /* 0x0000000000007918 */ /* 0x000fc00000000000 */
[----:B------:R-:W-:-:S00]  /*04a0*/  NOP ;  /* 0x0000000000007918 */ /* 0x000fc00000000000 */
[----:B------:R-:W-:-:S00]  /*04b0*/  NOP ;  /* 0x0000000000007918 */ /* 0x000fc00000000000 */
[----:B------:R-:W-:-:S00]  /*04c0*/  NOP ;  /* 0x0000000000007918 */ /* 0x000fc00000000000 */
[----:B------:R-:W-:-:S00]  /*04d0*/  NOP ;  /* 0x0000000000007918 */ /* 0x000fc00000000000 */
[----:B------:R-:W-:-:S00]  /*04e0*/  NOP ;  /* 0x0000000000007918 */ /* 0x000fc00000000000 */
[----:B------:R-:W-:-:S00]  /*04f0*/  NOP ;  /* 0x0000000000007918 */ /* 0x000fc00000000000 */
.L_x_1:


//--------------------- .nv.shared.reserved.0     --------------------------
	.section	.nv.shared.reserved.0,"aw",@nobits
	.weak		__nv_reservedSMEM_offset_0_alias
	.size		__nv_reservedSMEM_offset_0_alias, 0, 64
	.other		__nv_reservedSMEM_offset_0_alias,@"STO_CUDA_RESERVED_SHARED STV_DEFAULT"
__nv_reservedSMEM_offset_0_alias:
	.zero		0
	.zero		64


//--------------------- .nv.constant0._Z13PictureKernelP5pixelS0_PlS1_S1_ii --------------------------
	.section	.nv.constant0._Z13PictureKernelP5pixelS0_PlS1_S1_ii,"a",@progbits
	.sectionflags	@""
	.align	4
.nv.constant0._Z13PictureKernelP5pixelS0_PlS1_S1_ii:
	.zero		944


//--------------------- SYMBOLS --------------------------

	.type		.nv.reservedSmem.offset0,@object
	.size		.nv.reservedSmem.offset0,0x4
